//
// Generated by NVIDIA NVVM Compiler
//
// Compiler Build ID: CL-36424714
// Cuda compilation tools, release 13.0, V13.0.88
// Based on NVVM 20.0.0
//

.version 9.0
.target sm_100
.address_size 64

	// .globl	_Z18memoryTransferTestPi
.extern .func  (.param .b32 func_retval0) vprintf
(
	.param .b64 vprintf_param_0,
	.param .b64 vprintf_param_1
)
;
.global .align 1 .b8 $str[33] = {103, 105, 100, 32, 61, 32, 37, 100, 44, 32, 116, 105, 100, 32, 61, 32, 37, 100, 44, 32, 118, 97, 108, 117, 101, 32, 61, 32, 37, 100, 32, 10};

.visible .entry _Z18memoryTransferTestPi(
	.param .u64 .ptr .align 1 _Z18memoryTransferTestPi_param_0
)
{
	.local .align 8 .b8 	__local_depot0[16];
	.reg .b64 	%SP;
	.reg .b64 	%SPL;
	.reg .b32 	%r<8>;
	.reg .b64 	%rd<9>;

	mov.u64 	%SPL, __local_depot0;
	cvta.local.u64 	%SP, %SPL;
	ld.param.u64 	%rd1, [_Z18memoryTransferTestPi_param_0];
	cvta.to.global.u64 	%rd2, %rd1;
	add.u64 	%rd3, %SP, 0;
	add.u64 	%rd4, %SPL, 0;
	mov.u32 	%r1, %tid.x;
	mov.u32 	%r2, %ctaid.x;
	mov.u32 	%r3, %ntid.x;
	mad.lo.s32 	%r4, %r2, %r3, %r1;
	mul.wide.s32 	%rd5, %r4, 4;
	add.s64 	%rd6, %rd2, %rd5;
	ld.global.u32 	%r5, [%rd6];
	st.local.v2.u32 	[%rd4], {%r4, %r1};
	st.local.u32 	[%rd4+8], %r5;
	mov.u64 	%rd7, $str;
	cvta.global.u64 	%rd8, %rd7;
	{ // callseq 0, 0
	.param .b64 param0;
	st.param.b64 	[param0], %rd8;
	.param .b64 param1;
	st.param.b64 	[param1], %rd3;
	.param .b32 retval0;
	call.uni (retval0), 
	vprintf, 
	(
	param0, 
	param1
	);
	ld.param.b32 	%r6, [retval0];
	} // callseq 0
	ret;

}


// ===== COMPILED SASS (sm_100) =====

	.target	sm_100

	.elftype	@"ET_EXEC"


//--------------------- .note.nv.tkinfo           --------------------------
	.section	.note.nv.tkinfo,"",@"SHT_NOTE"
	.sectionflags	@"SHF_NOTE_NV_TKINFO"
	.tkinfo
        /*0018*/ 	.word	0x00000002
        /*0030*/ 	.string	""
        /*0030*/ 	.string	"ptxas"
        /*0030*/ 	.string	"Cuda compilation tools, release 13.0, V13.0.88"
        /*0030*/ 	.string	"Build cuda_13.0.r13.0/compiler.36424714_0"
        /*0030*/ 	.string	"-arch sm_100 -m 64 "



//--------------------- .note.nv.cuinfo           --------------------------
	.section	.note.nv.cuinfo,"",@"SHT_NOTE"
	.sectionflags	@"SHF_NOTE_NV_CUINFO"
        /*0018*/ 	.short	0x0002
        /*001a*/ 	.short	0x0064
        /*001c*/ 	.short	0x0082
	.zero		2


//--------------------- .nv.info                  --------------------------
	.section	.nv.info,"",@"SHT_CUDA_INFO"
	.align	4


	//----- nvinfo : EIATTR_REGCOUNT
	.align		4
        /*0000*/ 	.byte	0x04, 0x2f
        /*0002*/ 	.short	(.L_2 - .L_1)
	.align		4
.L_1:
        /*0004*/ 	.word	index@(_Z18memoryTransferTestPi)
        /*0008*/ 	.word	0x00000018


	//----- nvinfo : EIATTR_FRAME_SIZE
	.align		4
.L_2:
        /*000c*/ 	.byte	0x04, 0x11
        /*000e*/ 	.short	(.L_4 - .L_3)
	.align		4
.L_3:
        /*0010*/ 	.word	index@(_Z18memoryTransferTestPi)
        /*0014*/ 	.word	0x00000010


	//----- nvinfo : EIATTR_MIN_STACK_SIZE
	.align		4
.L_4:
        /*0018*/ 	.byte	0x04, 0x12
        /*001a*/ 	.short	(.L_6 - .L_5)
	.align		4
.L_5:
        /*001c*/ 	.word	index@(_Z18memoryTransferTestPi)
        /*0020*/ 	.word	0x00000010
.L_6:


//--------------------- .nv.compat                --------------------------
	.section	.nv.compat,"",@"SHT_CUDA_COMPAT_INFO"
	.align	4
        /*0000*/ 	.byte	0x02, 0x09, 0x00, 0x00, 0x02, 0x02, 0x01, 0x00, 0x02, 0x05, 0x05, 0x00, 0x03, 0x07, 0x01, 0x01
        /*0010*/ 	.byte	0x02, 0x03, 0x00, 0x00, 0x02, 0x06, 0x01, 0x00, 0x04, 0x0b, 0x08, 0x00, 0x09, 0x00, 0x00, 0x00
        /*0020*/ 	.byte	0x00, 0x00, 0x00, 0x00


//--------------------- .nv.info._Z18memoryTransferTestPi --------------------------
	.section	.nv.info._Z18memoryTransferTestPi,"",@"SHT_CUDA_INFO"
	.sectionflags	@""
	.align	4


	//----- nvinfo : EIATTR_CUDA_API_VERSION
	.align		4
        /*0000*/ 	.byte	0x04, 0x37
        /*0002*/ 	.short	(.L_8 - .L_7)
.L_7:
        /*0004*/ 	.word	0x00000082


	//----- nvinfo : EIATTR_KPARAM_INFO
	.align		4
.L_8:
        /*0008*/ 	.byte	0x04, 0x17
        /*000a*/ 	.short	(.L_10 - .L_9)
.L_9:
        /*000c*/ 	.word	0x00000000
        /*0010*/ 	.short	0x0000
        /*0012*/ 	.short	0x0000
        /*0014*/ 	.byte	0x00, 0xf5, 0x21, 0x00


	//----- nvinfo : EIATTR_SPARSE_MMA_MASK
	.align		4
.L_10:
        /*0018*/ 	.byte	0x03, 0x50
        /*001a*/ 	.short	0x0000


	//----- nvinfo : EIATTR_MAXREG_COUNT
	.align		4
        /*001c*/ 	.byte	0x03, 0x1b
        /*001e*/ 	.short	0x00ff


	//----- nvinfo : EIATTR_EXTERNS
	.align		4
        /*0020*/ 	.byte	0x04, 0x0f
        /*0022*/ 	.short	(.L_12 - .L_11)


	//   ....[0]....
	.align		4
.L_11:
        /*0024*/ 	.word	index@(vprintf)


	//----- nvinfo : EIATTR_MERCURY_ISA_VERSION
	.align		4
.L_12:
        /*0028*/ 	.byte	0x03, 0x5f
        /*002a*/ 	.short	0x0101


	//----- nvinfo : EIATTR_VRC_CTA_INIT_COUNT
	.align		4
        /*002c*/ 	.byte	0x02, 0x4a
	.zero		1
	.zero		1


	//----- nvinfo : EIATTR_SYSCALL_OFFSETS
	.align		4
        /*0030*/ 	.byte	0x04, 0x46
        /*0032*/ 	.short	(.L_14 - .L_13)


	//   ....[0]....
.L_13:
        /*0034*/ 	.word	0x00000160


	//----- nvinfo : EIATTR_EXIT_INSTR_OFFSETS
	.align		4
.L_14:
        /*0038*/ 	.byte	0x04, 0x1c
        /*003a*/ 	.short	(.L_16 - .L_15)


	//   ....[0]....
.L_15:
        /*003c*/ 	.word	0x00000170


	//----- nvinfo : EIATTR_CBANK_PARAM_SIZE
	.align		4
.L_16:
        /*0040*/ 	.byte	0x03, 0x19
        /*0042*/ 	.short	0x0008


	//----- nvinfo : EIATTR_PARAM_CBANK
	.align		4
        /*0044*/ 	.byte	0x04, 0x0a
        /*0046*/ 	.short	(.L_18 - .L_17)
	.align		4
.L_17:
        /*0048*/ 	.word	index@(.nv.constant0._Z18memoryTransferTestPi)
        /*004c*/ 	.short	0x0380
        /*004e*/ 	.short	0x0008


	//----- nvinfo : EIATTR_SW_WAR
	.align		4
.L_18:
        /*0050*/ 	.byte	0x04, 0x36
        /*0052*/ 	.short	(.L_20 - .L_19)
.L_19:
        /*0054*/ 	.word	0x00000008
.L_20:


//--------------------- .nv.callgraph             --------------------------
	.section	.nv.callgraph,"",@"SHT_CUDA_CALLGRAPH"
	.align	4
	.sectionentsize	8
	.align		4
        /*0000*/ 	.word	0x00000000
	.align		4
        /*0004*/ 	.word	0xffffffff
	.align		4
        /*0008*/ 	.word	index@(_Z18memoryTransferTestPi)
	.align		4
        /*000c*/ 	.word	index@(vprintf)
	.align		4
        /*0010*/ 	.word	0x00000000
	.align		4
        /*0014*/ 	.word	0xfffffffe
	.align		4
        /*0018*/ 	.word	0x00000000
	.align		4
        /*001c*/ 	.word	0xfffffffd
	.align		4
        /*0020*/ 	.word	0x00000000
	.align		4
        /*0024*/ 	.word	0xfffffffc


//--------------------- .nv.constant4             --------------------------
	.section	.nv.constant4,"a",@progbits
	.align	8
	.align		8
.nv.constant4:
        /*0000*/ 	.dword	vprintf
	.align		8
        /*0008*/ 	.dword	$str


//--------------------- .text._Z18memoryTransferTestPi --------------------------
	.section	.text._Z18memoryTransferTestPi,"ax",@progbits
	.align	128
        .global         _Z18memoryTransferTestPi
        .type           _Z18memoryTransferTestPi,@function
        .size           _Z18memoryTransferTestPi,(.L_x_2 - _Z18memoryTransferTestPi)
        .other          _Z18memoryTransferTestPi,@"STO_CUDA_ENTRY STV_DEFAULT"
_Z18memoryTransferTestPi:
.text._Z18memoryTransferTestPi:
[----:B------:R-:W0:Y:S01]  /*0000*/  LDC R1, c[0x0][0x37c] ;  /* 0x0000df00ff017b82 */ /* 0x000e220000000800 */
[----:B------:R-:W1:Y:S01]  /*0010*/  S2R R3, SR_TID.X ;  /* 0x0000000000037919 */ /* 0x000e620000002100 */
[----:B------:R-:W2:Y:S06]  /*0020*/  LDCU UR6, c[0x0][0x2fc] ;  /* 0x00005f80ff0677ac */ /* 0x000eac0008000800 */
[----:B------:R-:W1:Y:S01]  /*0030*/  S2UR UR7, SR_CTAID.X ;  /* 0x00000000000779c3 */ /* 0x000e620000002500 */
[----:B0-----:R-:W-:Y:S01]  /*0040*/  VIADD R1, R1, 0xfffffff0 ;  /* 0xfffffff001017836 */ /* 0x001fe20000000000 */
[----:B------:R-:W0:Y:S06]  /*0050*/  LDCU.64 UR4, c[0x0][0x358] ;  /* 0x00006b00ff0477ac */ /* 0x000e2c0008000a00 */
[----:B------:R-:W3:Y:S01]  /*0060*/  LDC.64 R8, c[0x0][0x380] ;  /* 0x0000e000ff087b82 */ /* 0x000ee20000000a00 */
[----:B------:R-:W-:Y:S01]  /*0070*/  MOV R0, 0x0 ;  /* 0x0000000000007802 */ /* 0x000fe20000000f00 */
[----:B------:R-:W4:Y:S06]  /*0080*/  LDCU.64 UR8, c[0x4][0x8] ;  /* 0x01000100ff0877ac */ /* 0x000f2c0008000a00 */
[----:B------:R-:W1:Y:S02]  /*0090*/  LDC R2, c[0x0][0x360] ;  /* 0x0000d800ff027b82 */ /* 0x000e640000000800 */
[----:B-1----:R-:W-:-:S04]  /*00a0*/  IMAD R2, R2, UR7, R3 ;  /* 0x0000000702027c24 */ /* 0x002fc8000f8e0203 */
[----:B---3--:R-:W-:-:S06]  /*00b0*/  IMAD.WIDE R8, R2, 0x4, R8 ;  /* 0x0000000402087825 */ /* 0x008fcc00078e0208 */
[----:B0-----:R-:W3:Y:S01]  /*00c0*/  LDG.E R8, desc[UR4][R8.64] ;  /* 0x0000000408087981 */ /* 0x001ee2000c1e1900 */
[----:B------:R-:W0:Y:S01]  /*00d0*/  LDCU UR4, c[0x0][0x2f8] ;  /* 0x00005f00ff0477ac */ /* 0x000e220008000800 */
[----:B------:R1:W1:Y:S01]  /*00e0*/  LDC.64 R10, c[0x4][R0] ;  /* 0x01000000000a7b82 */ /* 0x0002620000000a00 */
[----:B----4-:R-:W-:Y:S01]  /*00f0*/  IMAD.U32 R4, RZ, RZ, UR8 ;  /* 0x00000008ff047e24 */ /* 0x010fe2000f8e00ff */
[----:B------:R4:W-:Y:S01]  /*0100*/  STL.64 [R1], R2 ;  /* 0x0000000201007387 */ /* 0x0009e20000100a00 */
[----:B------:R-:W-:Y:S02]  /*0110*/  MOV R5, UR9 ;  /* 0x0000000900057c02 */ /* 0x000fe40008000f00 */
[----:B0-----:R-:W-:-:S04]  /*0120*/  IADD3 R6, P0, PT, R1, UR4, RZ ;  /* 0x0000000401067c10 */ /* 0x001fc8000ff1e0ff */
[----:B--2---:R-:W-:Y:S01]  /*0130*/  IADD3.X R7, PT, PT, RZ, UR6, RZ, P0, !PT ;  /* 0x00000006ff077c10 */ /* 0x004fe200087fe4ff */
[----:B-1-3--:R4:W-:Y:S08]  /*0140*/  STL [R1+0x8], R8 ;  /* 0x0000080801007387 */ /* 0x00a9f00000100800 */
[----:B------:R-:W-:-:S07]  /*0150*/  LEPC R20, `(.L_x_0) ;  /* 0x000000001014794e */ /* 0x000fce0000000000 */
[----:B----4-:R-:W-:Y:S05]  /*0160*/  CALL.ABS.NOINC R10 ;  /* 0x000000000a007343 */ /* 0x010fea0003c00000 */
.L_x_0:
[----:B------:R-:W-:Y:S05]  /*0170*/  EXIT ;  /* 0x000000000000794d */ /* 0x000fea0003800000 */
.L_x_1:
[----:B------:R-:W-:-:S00]  /*0180*/  BRA `(.L_x_1) ;  /* 0xfffffffc00fc7947 */ /* 0x000fc0000383ffff */
[----:B------:R-:W-:-:S00]  /*0190*/  NOP ;  /* 0x0000000000007918 */ /* 0x000fc00000000000 */
        /* <DEDUP_REMOVED lines=14> */
.L_x_2:


//--------------------- .nv.global.init           --------------------------
	.section	.nv.global.init,"aw",@progbits
.nv.global.init:
	.type		$str,@object
	.size		$str,(.L_0 - $str)
$str:
        /*0000*/ 	.byte	0x67, 0x69, 0x64, 0x20, 0x3d, 0x20, 0x25, 0x64, 0x2c, 0x20, 0x74, 0x69, 0x64, 0x20, 0x3d, 0x20
        /*0010*/ 	.byte	0x25, 0x64, 0x2c, 0x20, 0x76, 0x61, 0x6c, 0x75, 0x65, 0x20, 0x3d, 0x20, 0x25, 0x64, 0x20, 0x0a
        /*0020*/ 	.byte	0x00
.L_0:


//--------------------- .nv.shared.reserved.0     --------------------------
	.section	.nv.shared.reserved.0,"aw",@nobits
	.weak		__nv_reservedSMEM_offset_0_alias
	.size		__nv_reservedSMEM_offset_0_alias, 0, 64
	.other		__nv_reservedSMEM_offset_0_alias,@"STO_CUDA_RESERVED_SHARED STV_DEFAULT"
__nv_reservedSMEM_offset_0_alias:
	.zero		0
	.zero		64


//--------------------- .nv.constant0._Z18memoryTransferTestPi --------------------------
	.section	.nv.constant0._Z18memoryTransferTestPi,"a",@progbits
	.sectionflags	@""
	.align	4
.nv.constant0._Z18memoryTransferTestPi:
	.zero		904


//--------------------- SYMBOLS --------------------------

	.type		.nv.reservedSmem.offset0,@object
	.size		.nv.reservedSmem.offset0,0x4
	.type		vprintf,@function
